//
// Generated by NVIDIA NVVM Compiler
//
// Compiler Build ID: CL-36424714
// Cuda compilation tools, release 13.0, V13.0.88
// Based on NVVM 20.0.0
//

.version 9.0
.target sm_100
.address_size 64

	// .globl	_Z24compute_exponential_sumsP7double2PKdiPdi
.func  (.param .align 16 .b8 func_retval0[16]) __internal_trig_reduction_slowpathd
(
	.param .b64 __internal_trig_reduction_slowpathd_param_0
)
;
.global .align 8 .b8 __cudart_i2opi_d[144] = {8, 93, 141, 31, 177, 95, 251, 107, 234, 146, 82, 138, 247, 57, 7, 61, 123, 241, 229, 235, 199, 186, 39, 117, 45, 234, 95, 158, 102, 63, 70, 79, 183, 9, 203, 39, 207, 126, 54, 109, 31, 109, 10, 90, 139, 17, 47, 239, 15, 152, 5, 222, 255, 151, 248, 31, 59, 40, 249, 189, 139, 95, 132, 156, 244, 57, 83, 131, 57, 214, 145, 57, 65, 126, 95, 180, 38, 112, 156, 233, 132, 68, 187, 46, 245, 53, 130, 232, 62, 167, 41, 177, 28, 235, 29, 254, 28, 146, 209, 9, 234, 46, 73, 6, 224, 210, 77, 66, 58, 110, 36, 183, 97, 197, 187, 222, 171, 99, 81, 254, 65, 144, 67, 60, 153, 149, 98, 219, 192, 221, 52, 245, 209, 87, 39, 252, 41, 21, 68, 78, 110, 131, 249, 162};
.global .align 16 .b8 __cudart_sin_cos_coeffs[128] = {70, 210, 176, 44, 241, 229, 90, 190, 146, 227, 172, 105, 227, 29, 199, 62, 161, 98, 219, 25, 160, 1, 42, 191, 24, 8, 17, 17, 17, 17, 129, 63, 84, 85, 85, 85, 85, 85, 197, 191, 0, 0, 0, 0, 0, 0, 0, 0, 0, 0, 0, 0, 0, 0, 0, 0, 100, 129, 253, 32, 131, 255, 168, 189, 40, 133, 239, 193, 167, 238, 33, 62, 217, 230, 6, 142, 79, 126, 146, 190, 233, 188, 221, 25, 160, 1, 250, 62, 71, 93, 193, 22, 108, 193, 86, 191, 81, 85, 85, 85, 85, 85, 165, 63, 0, 0, 0, 0, 0, 0, 224, 191, 0, 0, 0, 0, 0, 0, 240, 63};

.visible .entry _Z24compute_exponential_sumsP7double2PKdiPdi(
	.param .u64 .ptr .align 1 _Z24compute_exponential_sumsP7double2PKdiPdi_param_0,
	.param .u64 .ptr .align 1 _Z24compute_exponential_sumsP7double2PKdiPdi_param_1,
	.param .u32 _Z24compute_exponential_sumsP7double2PKdiPdi_param_2,
	.param .u64 .ptr .align 1 _Z24compute_exponential_sumsP7double2PKdiPdi_param_3,
	.param .u32 _Z24compute_exponential_sumsP7double2PKdiPdi_param_4
)
{
	.reg .pred 	%p<12>;
	.reg .b32 	%r<32>;
	.reg .b64 	%rd<22>;
	.reg .b64 	%fd<81>;

	ld.param.u64 	%rd5, [_Z24compute_exponential_sumsP7double2PKdiPdi_param_0];
	ld.param.u64 	%rd6, [_Z24compute_exponential_sumsP7double2PKdiPdi_param_1];
	ld.param.u32 	%r14, [_Z24compute_exponential_sumsP7double2PKdiPdi_param_2];
	ld.param.u64 	%rd7, [_Z24compute_exponential_sumsP7double2PKdiPdi_param_3];
	ld.param.u32 	%r13, [_Z24compute_exponential_sumsP7double2PKdiPdi_param_4];
	mov.u32 	%r15, %ctaid.x;
	mov.u32 	%r16, %ntid.x;
	mov.u32 	%r17, %tid.x;
	mad.lo.s32 	%r1, %r15, %r16, %r17;
	setp.ge.s32 	%p1, %r1, %r14;
	@%p1 bra 	$L__BB0_14;
	cvta.to.global.u64 	%rd8, %rd6;
	mul.wide.s32 	%rd9, %r1, 8;
	add.s64 	%rd1, %rd8, %rd9;
	setp.lt.s32 	%p2, %r13, 1;
	mov.f64 	%fd79, 0d0000000000000000;
	mov.f64 	%fd80, %fd79;
	@%p2 bra 	$L__BB0_13;
	ld.global.f64 	%fd1, [%rd1];
	neg.s32 	%r28, %r13;
	cvta.to.global.u64 	%rd21, %rd7;
	mov.f64 	%fd80, 0d0000000000000000;
	mov.u64 	%rd12, __cudart_sin_cos_coeffs;
	mov.f64 	%fd79, %fd80;
$L__BB0_3:
	ld.global.f64 	%fd21, [%rd21];
	mul.f64 	%fd4, %fd1, %fd21;
	abs.f64 	%fd5, %fd4;
	setp.neu.f64 	%p3, %fd5, 0d7FF0000000000000;
	@%p3 bra 	$L__BB0_5;
	mov.f64 	%fd27, 0d0000000000000000;
	mul.rn.f64 	%fd77, %fd4, %fd27;
	mov.b32 	%r30, 1;
	bra.uni 	$L__BB0_8;
$L__BB0_5:
	mul.f64 	%fd22, %fd4, 0d3FE45F306DC9C883;
	cvt.rni.s32.f64 	%r29, %fd22;
	cvt.rn.f64.s32 	%fd23, %r29;
	fma.rn.f64 	%fd24, %fd23, 0dBFF921FB54442D18, %fd4;
	fma.rn.f64 	%fd25, %fd23, 0dBC91A62633145C00, %fd24;
	fma.rn.f64 	%fd77, %fd23, 0dB97B839A252049C0, %fd25;
	setp.ltu.f64 	%p4, %fd5, 0d41E0000000000000;
	@%p4 bra 	$L__BB0_7;
	{ // callseq 0, 0
	.param .b64 param0;
	st.param.f64 	[param0], %fd4;
	.param .align 16 .b8 retval0[16];
	call.uni (retval0), 
	__internal_trig_reduction_slowpathd, 
	(
	param0
	);
	ld.param.f64 	%fd77, [retval0];
	ld.param.b32 	%r29, [retval0+8];
	} // callseq 0
$L__BB0_7:
	add.s32 	%r30, %r29, 1;
$L__BB0_8:
	setp.neu.f64 	%p5, %fd5, 0d7FF0000000000000;
	shl.b32 	%r20, %r30, 6;
	cvt.u64.u32 	%rd10, %r20;
	and.b64  	%rd11, %rd10, 64;
	add.s64 	%rd13, %rd12, %rd11;
	mul.rn.f64 	%fd28, %fd77, %fd77;
	and.b32  	%r21, %r30, 1;
	setp.eq.b32 	%p6, %r21, 1;
	selp.f64 	%fd29, 0dBDA8FF8320FD8164, 0d3DE5DB65F9785EBA, %p6;
	ld.global.nc.v2.f64 	{%fd30, %fd31}, [%rd13];
	fma.rn.f64 	%fd32, %fd29, %fd28, %fd30;
	fma.rn.f64 	%fd33, %fd32, %fd28, %fd31;
	ld.global.nc.v2.f64 	{%fd34, %fd35}, [%rd13+16];
	fma.rn.f64 	%fd36, %fd33, %fd28, %fd34;
	fma.rn.f64 	%fd37, %fd36, %fd28, %fd35;
	ld.global.nc.v2.f64 	{%fd38, %fd39}, [%rd13+32];
	fma.rn.f64 	%fd40, %fd37, %fd28, %fd38;
	fma.rn.f64 	%fd41, %fd40, %fd28, %fd39;
	fma.rn.f64 	%fd42, %fd41, %fd77, %fd77;
	fma.rn.f64 	%fd43, %fd41, %fd28, 0d3FF0000000000000;
	selp.f64 	%fd44, %fd43, %fd42, %p6;
	and.b32  	%r22, %r30, 2;
	setp.eq.s32 	%p7, %r22, 0;
	mov.f64 	%fd45, 0d0000000000000000;
	sub.f64 	%fd46, %fd45, %fd44;
	selp.f64 	%fd47, %fd44, %fd46, %p7;
	add.f64 	%fd79, %fd79, %fd47;
	@%p5 bra 	$L__BB0_10;
	mov.f64 	%fd53, 0d0000000000000000;
	mul.rn.f64 	%fd78, %fd4, %fd53;
	mov.b32 	%r31, 0;
	bra.uni 	$L__BB0_12;
$L__BB0_10:
	mul.f64 	%fd48, %fd4, 0d3FE45F306DC9C883;
	cvt.rni.s32.f64 	%r31, %fd48;
	cvt.rn.f64.s32 	%fd49, %r31;
	fma.rn.f64 	%fd50, %fd49, 0dBFF921FB54442D18, %fd4;
	fma.rn.f64 	%fd51, %fd49, 0dBC91A62633145C00, %fd50;
	fma.rn.f64 	%fd78, %fd49, 0dB97B839A252049C0, %fd51;
	setp.ltu.f64 	%p8, %fd5, 0d41E0000000000000;
	@%p8 bra 	$L__BB0_12;
	{ // callseq 1, 0
	.param .b64 param0;
	st.param.f64 	[param0], %fd4;
	.param .align 16 .b8 retval0[16];
	call.uni (retval0), 
	__internal_trig_reduction_slowpathd, 
	(
	param0
	);
	ld.param.f64 	%fd78, [retval0];
	ld.param.b32 	%r31, [retval0+8];
	} // callseq 1
$L__BB0_12:
	shl.b32 	%r25, %r31, 6;
	cvt.u64.u32 	%rd14, %r25;
	and.b64  	%rd15, %rd14, 64;
	add.s64 	%rd17, %rd12, %rd15;
	mul.rn.f64 	%fd54, %fd78, %fd78;
	and.b32  	%r26, %r31, 1;
	setp.eq.b32 	%p9, %r26, 1;
	selp.f64 	%fd55, 0dBDA8FF8320FD8164, 0d3DE5DB65F9785EBA, %p9;
	ld.global.nc.v2.f64 	{%fd56, %fd57}, [%rd17];
	fma.rn.f64 	%fd58, %fd55, %fd54, %fd56;
	fma.rn.f64 	%fd59, %fd58, %fd54, %fd57;
	ld.global.nc.v2.f64 	{%fd60, %fd61}, [%rd17+16];
	fma.rn.f64 	%fd62, %fd59, %fd54, %fd60;
	fma.rn.f64 	%fd63, %fd62, %fd54, %fd61;
	ld.global.nc.v2.f64 	{%fd64, %fd65}, [%rd17+32];
	fma.rn.f64 	%fd66, %fd63, %fd54, %fd64;
	fma.rn.f64 	%fd67, %fd66, %fd54, %fd65;
	fma.rn.f64 	%fd68, %fd67, %fd78, %fd78;
	fma.rn.f64 	%fd69, %fd67, %fd54, 0d3FF0000000000000;
	selp.f64 	%fd70, %fd69, %fd68, %p9;
	and.b32  	%r27, %r31, 2;
	setp.eq.s32 	%p10, %r27, 0;
	mov.f64 	%fd71, 0d0000000000000000;
	sub.f64 	%fd72, %fd71, %fd70;
	selp.f64 	%fd73, %fd70, %fd72, %p10;
	add.f64 	%fd80, %fd80, %fd73;
	add.s32 	%r28, %r28, 1;
	setp.ne.s32 	%p11, %r28, 0;
	add.s64 	%rd21, %rd21, 8;
	@%p11 bra 	$L__BB0_3;
$L__BB0_13:
	cvta.to.global.u64 	%rd18, %rd5;
	mul.wide.s32 	%rd19, %r1, 16;
	add.s64 	%rd20, %rd18, %rd19;
	st.global.v2.f64 	[%rd20], {%fd79, %fd80};
$L__BB0_14:
	ret;

}
.func  (.param .align 16 .b8 func_retval0[16]) __internal_trig_reduction_slowpathd(
	.param .b64 __internal_trig_reduction_slowpathd_param_0
)
{
	.local .align 8 .b8 	__local_depot1[40];
	.reg .b64 	%SP;
	.reg .b64 	%SPL;
	.reg .pred 	%p<10>;
	.reg .b32 	%r<47>;
	.reg .b64 	%rd<74>;
	.reg .b64 	%fd<5>;

	mov.u64 	%SPL, __local_depot1;
	ld.param.f64 	%fd4, [__internal_trig_reduction_slowpathd_param_0];
	add.u64 	%rd1, %SPL, 0;
	{
	.reg .b32 %temp; 
	mov.b64 	{%temp, %r1}, %fd4;
	}
	shr.u32 	%r2, %r1, 20;
	and.b32  	%r3, %r2, 2047;
	setp.eq.s32 	%p1, %r3, 2047;
	mov.b32 	%r46, 0;
	@%p1 bra 	$L__BB1_9;
	add.s32 	%r20, %r3, -1024;
	mov.b64 	%rd20, %fd4;
	shl.b64 	%rd2, %rd20, 11;
	shr.u32 	%r4, %r20, 6;
	sub.s32 	%r45, 15, %r4;
	sub.s32 	%r21, 19, %r4;
	setp.lt.u32 	%p2, %r20, 128;
	selp.b32 	%r6, 18, %r21, %p2;
	setp.ge.s32 	%p3, %r45, %r6;
	mov.b64 	%rd70, 0;
	@%p3 bra 	$L__BB1_4;
	add.s32 	%r23, %r6, %r4;
	neg.s32 	%r43, %r23;
	or.b64  	%rd3, %rd2, -9223372036854775808;
	mov.b64 	%rd70, 0;
	mov.b32 	%r42, 0;
	mov.u64 	%rd25, __cudart_i2opi_d;
	mov.u32 	%r44, %r45;
$L__BB1_3:
	.pragma "nounroll";
	mul.wide.s32 	%rd22, %r42, 8;
	add.s64 	%rd23, %rd1, %rd22;
	mul.wide.s32 	%rd24, %r44, 8;
	add.s64 	%rd26, %rd25, %rd24;
	ld.global.nc.u64 	%rd27, [%rd26];
	{
	.reg .u32 %r0, %r1, %r2, %r3, %alo, %ahi, %blo, %bhi, %clo, %chi;
	mov.b64 	{%alo,%ahi}, %rd27;
	mov.b64 	{%blo,%bhi}, %rd3;
	mov.b64 	{%clo,%chi}, %rd70;
	mad.lo.cc.u32 	%r0, %alo, %blo, %clo;
	madc.hi.cc.u32 	%r1, %alo, %blo, %chi;
	madc.hi.u32 	%r2, %alo, %bhi, 0;
	mad.lo.cc.u32 	%r1, %alo, %bhi, %r1;
	madc.hi.cc.u32 	%r2, %ahi, %blo, %r2;
	madc.hi.u32 	%r3, %ahi, %bhi, 0;
	mad.lo.cc.u32 	%r1, %ahi, %blo, %r1;
	madc.lo.cc.u32 	%r2, %ahi, %bhi, %r2;
	addc.u32 	%r3, %r3, 0;
	mov.b64 	%rd28, {%r0,%r1};
	mov.b64 	%rd70, {%r2,%r3};
	}
	st.local.u64 	[%rd23], %rd28;
	add.s32 	%r44, %r44, 1;
	add.s32 	%r43, %r43, 1;
	add.s32 	%r42, %r42, 1;
	setp.ne.s32 	%p4, %r43, -15;
	mov.u32 	%r45, %r6;
	@%p4 bra 	$L__BB1_3;
$L__BB1_4:
	cvt.s64.s32 	%rd29, %r45;
	cvt.u64.u32 	%rd30, %r4;
	add.s64 	%rd31, %rd30, %rd29;
	shl.b64 	%rd32, %rd31, 3;
	add.s64 	%rd33, %rd1, %rd32;
	st.local.u64 	[%rd33+-120], %rd70;
	and.b32  	%r15, %r2, 63;
	ld.local.u64 	%rd72, [%rd1+16];
	ld.local.u64 	%rd71, [%rd1+24];
	setp.eq.s32 	%p5, %r15, 0;
	@%p5 bra 	$L__BB1_6;
	shl.b64 	%rd34, %rd71, %r15;
	shr.u64 	%rd35, %rd72, 1;
	xor.b32  	%r24, %r15, 63;
	shr.u64 	%rd36, %rd35, %r24;
	or.b64  	%rd71, %rd34, %rd36;
	ld.local.u64 	%rd37, [%rd1+8];
	shl.b64 	%rd38, %rd72, %r15;
	shr.u64 	%rd39, %rd37, 1;
	shr.u64 	%rd40, %rd39, %r24;
	or.b64  	%rd72, %rd38, %rd40;
$L__BB1_6:
	and.b32  	%r25, %r1, -2147483648;
	shr.u64 	%rd41, %rd71, 62;
	cvt.u32.u64 	%r26, %rd41;
	mov.b64 	{%r27, %r28}, %rd71;
	mov.b64 	{%r29, %r30}, %rd72;
	shf.l.wrap.b32 	%r31, %r30, %r27, 2;
	shf.l.wrap.b32 	%r32, %r27, %r28, 2;
	mov.b64 	%rd42, {%r31, %r32};
	shl.b64 	%rd43, %rd72, 2;
	shr.u64 	%rd44, %rd42, 63;
	cvt.u32.u64 	%r33, %rd44;
	add.s32 	%r34, %r33, %r26;
	setp.eq.s32 	%p6, %r25, 0;
	neg.s32 	%r35, %r34;
	selp.b32 	%r46, %r34, %r35, %p6;
	setp.gt.s64 	%p7, %rd42, -1;
	mov.b64 	%rd45, 0;
	{
	.reg .u32 %r0, %r1, %r2, %r3, %a0, %a1, %a2, %a3, %b0, %b1, %b2, %b3;
	mov.b64 	{%a0,%a1}, %rd45;
	mov.b64 	{%a2,%a3}, %rd45;
	mov.b64 	{%b0,%b1}, %rd43;
	mov.b64 	{%b2,%b3}, %rd42;
	sub.cc.u32 	%r0, %a0, %b0;
	subc.cc.u32 	%r1, %a1, %b1;
	subc.cc.u32 	%r2, %a2, %b2;
	subc.u32 	%r3, %a3, %b3;
	mov.b64 	%rd46, {%r0,%r1};
	mov.b64 	%rd47, {%r2,%r3};
	}
	xor.b32  	%r36, %r25, -2147483648;
	selp.b64 	%rd73, %rd42, %rd47, %p7;
	selp.b64 	%rd14, %rd43, %rd46, %p7;
	selp.b32 	%r17, %r25, %r36, %p7;
	clz.b64 	%r37, %rd73;
	cvt.u64.u32 	%rd15, %r37;
	setp.eq.s32 	%p8, %r37, 0;
	@%p8 bra 	$L__BB1_8;
	cvt.u32.u64 	%r38, %rd15;
	and.b32  	%r39, %r38, 63;
	shl.b64 	%rd48, %rd73, %r39;
	shr.u64 	%rd49, %rd14, 1;
	not.b32 	%r40, %r38;
	and.b32  	%r41, %r40, 63;
	shr.u64 	%rd50, %rd49, %r41;
	or.b64  	%rd73, %rd48, %rd50;
$L__BB1_8:
	mov.b64 	%rd51, -3958705157555305931;
	{
	.reg .u32 %r0, %r1, %r2, %r3, %alo, %ahi, %blo, %bhi;
	mov.b64 	{%alo,%ahi}, %rd73;
	mov.b64 	{%blo,%bhi}, %rd51;
	mul.lo.u32 	%r0, %alo, %blo;
	mul.hi.u32 	%r1, %alo, %blo;
	mad.lo.cc.u32 	%r1, %alo, %bhi, %r1;
	madc.hi.u32 	%r2, %alo, %bhi, 0;
	mad.lo.cc.u32 	%r1, %ahi, %blo, %r1;
	madc.hi.cc.u32 	%r2, %ahi, %blo, %r2;
	madc.hi.u32 	%r3, %ahi, %bhi, 0;
	mad.lo.cc.u32 	%r2, %ahi, %bhi, %r2;
	addc.u32 	%r3, %r3, 0;
	mov.b64 	%rd52, {%r0,%r1};
	mov.b64 	%rd53, {%r2,%r3};
	}
	setp.gt.s64 	%p9, %rd53, 0;
	{
	.reg .u32 %r0, %r1, %r2, %r3, %a0, %a1, %a2, %a3, %b0, %b1, %b2, %b3;
	mov.b64 	{%a0,%a1}, %rd52;
	mov.b64 	{%a2,%a3}, %rd53;
	mov.b64 	{%b0,%b1}, %rd52;
	mov.b64 	{%b2,%b3}, %rd53;
	add.cc.u32 	%r0, %a0, %b0;
	addc.cc.u32 	%r1, %a1, %b1;
	addc.cc.u32 	%r2, %a2, %b2;
	addc.u32 	%r3, %a3, %b3;
	mov.b64 	%rd54, {%r0,%r1};
	mov.b64 	%rd55, {%r2,%r3};
	}
	selp.b64 	%rd56, %rd55, %rd53, %p9;
	selp.s64 	%rd57, -1, 0, %p9;
	sub.s64 	%rd58, %rd57, %rd15;
	cvt.u64.u32 	%rd59, %r17;
	shl.b64 	%rd60, %rd59, 32;
	add.s64 	%rd61, %rd56, 1;
	shr.u64 	%rd62, %rd61, 10;
	add.s64 	%rd63, %rd62, 1;
	shr.u64 	%rd64, %rd63, 1;
	shl.b64 	%rd65, %rd58, 52;
	add.s64 	%rd66, %rd65, %rd64;
	add.s64 	%rd67, %rd66, 4602678819172646912;
	or.b64  	%rd68, %rd67, %rd60;
	mov.b64 	%fd4, %rd68;
$L__BB1_9:
	st.param.f64 	[func_retval0], %fd4;
	st.param.b32 	[func_retval0+8], %r46;
	ret;

}


// ===== COMPILED SASS (sm_100) =====

	.target	sm_100

	.elftype	@"ET_EXEC"


//--------------------- .note.nv.tkinfo           --------------------------
	.section	.note.nv.tkinfo,"",@"SHT_NOTE"
	.sectionflags	@"SHF_NOTE_NV_TKINFO"
	.tkinfo
        /*0018*/ 	.word	0x00000002
        /*0030*/ 	.string	""
        /*0030*/ 	.string	"ptxas"
        /*0030*/ 	.string	"Cuda compilation tools, release 13.0, V13.0.88"
        /*0030*/ 	.string	"Build cuda_13.0.r13.0/compiler.36424714_0"
        /*0030*/ 	.string	"-arch sm_100 -m 64 "



//--------------------- .note.nv.cuinfo           --------------------------
	.section	.note.nv.cuinfo,"",@"SHT_NOTE"
	.sectionflags	@"SHF_NOTE_NV_CUINFO"
        /*0018*/ 	.short	0x0002
        /*001a*/ 	.short	0x0064
        /*001c*/ 	.short	0x0082
	.zero		2


//--------------------- .nv.info                  --------------------------
	.section	.nv.info,"",@"SHT_CUDA_INFO"
	.align	4


	//----- nvinfo : EIATTR_REGCOUNT
	.align		4
        /*0000*/ 	.byte	0x04, 0x2f
        /*0002*/ 	.short	(.L_3 - .L_2)
	.align		4
.L_2:
        /*0004*/ 	.word	index@(_Z24compute_exponential_sumsP7double2PKdiPdi)
        /*0008*/ 	.word	0x00000020


	//----- nvinfo : EIATTR_FRAME_SIZE
	.align		4
.L_3:
        /*000c*/ 	.byte	0x04, 0x11
        /*000e*/ 	.short	(.L_5 - .L_4)
	.align		4
.L_4:
        /*0010*/ 	.word	index@($_Z24compute_exponential_sumsP7double2PKdiPdi$__internal_trig_reduction_slowpathd)
        /*0014*/ 	.word	0x00000028


	//----- nvinfo : EIATTR_FRAME_SIZE
	.align		4
.L_5:
        /*0018*/ 	.byte	0x04, 0x11
        /*001a*/ 	.short	(.L_7 - .L_6)
	.align		4
.L_6:
        /*001c*/ 	.word	index@(_Z24compute_exponential_sumsP7double2PKdiPdi)
        /*0020*/ 	.word	0x00000028


	//----- nvinfo : EIATTR_MIN_STACK_SIZE
	.align		4
.L_7:
        /*0024*/ 	.byte	0x04, 0x12
        /*0026*/ 	.short	(.L_9 - .L_8)
	.align		4
.L_8:
        /*0028*/ 	.word	index@(_Z24compute_exponential_sumsP7double2PKdiPdi)
        /*002c*/ 	.word	0x00000028
.L_9:


//--------------------- .nv.compat                --------------------------
	.section	.nv.compat,"",@"SHT_CUDA_COMPAT_INFO"
	.align	4
        /*0000*/ 	.byte	0x02, 0x09, 0x00, 0x00, 0x02, 0x02, 0x01, 0x00, 0x02, 0x05, 0x05, 0x00, 0x03, 0x07, 0x01, 0x01
        /*0010*/ 	.byte	0x02, 0x03, 0x00, 0x00, 0x02, 0x06, 0x01, 0x00, 0x04, 0x0b, 0x08, 0x00, 0x01, 0x00, 0x00, 0x00
        /*0020*/ 	.byte	0x00, 0x00, 0x00, 0x00


//--------------------- .nv.info._Z24compute_exponential_sumsP7double2PKdiPdi --------------------------
	.section	.nv.info._Z24compute_exponential_sumsP7double2PKdiPdi,"",@"SHT_CUDA_INFO"
	.sectionflags	@""
	.align	4


	//----- nvinfo : EIATTR_CUDA_API_VERSION
	.align		4
        /*0000*/ 	.byte	0x04, 0x37
        /*0002*/ 	.short	(.L_11 - .L_10)
.L_10:
        /*0004*/ 	.word	0x00000082


	//----- nvinfo : EIATTR_KPARAM_INFO
	.align		4
.L_11:
        /*0008*/ 	.byte	0x04, 0x17
        /*000a*/ 	.short	(.L_13 - .L_12)
.L_12:
        /*000c*/ 	.word	0x00000000
        /*0010*/ 	.short	0x0004
        /*0012*/ 	.short	0x0020
        /*0014*/ 	.byte	0x00, 0xf0, 0x11, 0x00


	//----- nvinfo : EIATTR_KPARAM_INFO
	.align		4
.L_13:
        /*0018*/ 	.byte	0x04, 0x17
        /*001a*/ 	.short	(.L_15 - .L_14)
.L_14:
        /*001c*/ 	.word	0x00000000
        /*0020*/ 	.short	0x0003
        /*0022*/ 	.short	0x0018
        /*0024*/ 	.byte	0x00, 0xf5, 0x21, 0x00


	//----- nvinfo : EIATTR_KPARAM_INFO
	.align		4
.L_15:
        /*0028*/ 	.byte	0x04, 0x17
        /*002a*/ 	.short	(.L_17 - .L_16)
.L_16:
        /*002c*/ 	.word	0x00000000
        /*0030*/ 	.short	0x0002
        /*0032*/ 	.short	0x0010
        /*0034*/ 	.byte	0x00, 0xf0, 0x11, 0x00


	//----- nvinfo : EIATTR_KPARAM_INFO
	.align		4
.L_17:
        /*0038*/ 	.byte	0x04, 0x17
        /*003a*/ 	.short	(.L_19 - .L_18)
.L_18:
        /*003c*/ 	.word	0x00000000
        /*0040*/ 	.short	0x0001
        /*0042*/ 	.short	0x0008
        /*0044*/ 	.byte	0x00, 0xf5, 0x21, 0x00


	//----- nvinfo : EIATTR_KPARAM_INFO
	.align		4
.L_19:
        /*0048*/ 	.byte	0x04, 0x17
        /*004a*/ 	.short	(.L_21 - .L_20)
.L_20:
        /*004c*/ 	.word	0x00000000
        /*0050*/ 	.short	0x0000
        /*0052*/ 	.short	0x0000
        /*0054*/ 	.byte	0x00, 0xf5, 0x21, 0x00


	//----- nvinfo : EIATTR_SPARSE_MMA_MASK
	.align		4
.L_21:
        /*0058*/ 	.byte	0x03, 0x50
        /*005a*/ 	.short	0x0000


	//----- nvinfo : EIATTR_MAXREG_COUNT
	.align		4
        /*005c*/ 	.byte	0x03, 0x1b
        /*005e*/ 	.short	0x00ff


	//----- nvinfo : EIATTR_MERCURY_ISA_VERSION
	.align		4
        /*0060*/ 	.byte	0x03, 0x5f
        /*0062*/ 	.short	0x0101


	//----- nvinfo : EIATTR_VRC_CTA_INIT_COUNT
	.align		4
        /*0064*/ 	.byte	0x02, 0x4a
	.zero		1
	.zero		1


	//----- nvinfo : EIATTR_EXIT_INSTR_OFFSETS
	.align		4
        /*0068*/ 	.byte	0x04, 0x1c
        /*006a*/ 	.short	(.L_23 - .L_22)


	//   ....[0]....
.L_22:
        /*006c*/ 	.word	0x00000080


	//   ....[1]....
        /*0070*/ 	.word	0x000009b0


	//----- nvinfo : EIATTR_CRS_STACK_SIZE
	.align		4
.L_23:
        /*0074*/ 	.byte	0x04, 0x1e
        /*0076*/ 	.short	(.L_25 - .L_24)
.L_24:
        /*0078*/ 	.word	0x00000000


	//----- nvinfo : EIATTR_CBANK_PARAM_SIZE
	.align		4
.L_25:
        /*007c*/ 	.byte	0x03, 0x19
        /*007e*/ 	.short	0x0024


	//----- nvinfo : EIATTR_PARAM_CBANK
	.align		4
        /*0080*/ 	.byte	0x04, 0x0a
        /*0082*/ 	.short	(.L_27 - .L_26)
	.align		4
.L_26:
        /*0084*/ 	.word	index@(.nv.constant0._Z24compute_exponential_sumsP7double2PKdiPdi)
        /*0088*/ 	.short	0x0380
        /*008a*/ 	.short	0x0024


	//----- nvinfo : EIATTR_SW_WAR
	.align		4
.L_27:
        /*008c*/ 	.byte	0x04, 0x36
        /*008e*/ 	.short	(.L_29 - .L_28)
.L_28:
        /*0090*/ 	.word	0x00000008
.L_29:


//--------------------- .nv.callgraph             --------------------------
	.section	.nv.callgraph,"",@"SHT_CUDA_CALLGRAPH"
	.align	4
	.sectionentsize	8
	.align		4
        /*0000*/ 	.word	0x00000000
	.align		4
        /*0004*/ 	.word	0xffffffff
	.align		4
        /*0008*/ 	.word	0x00000000
	.align		4
        /*000c*/ 	.word	0xfffffffe
	.align		4
        /*0010*/ 	.word	0x00000000
	.align		4
        /*0014*/ 	.word	0xfffffffd
	.align		4
        /*0018*/ 	.word	0x00000000
	.align		4
        /*001c*/ 	.word	0xfffffffc


//--------------------- .nv.constant4             --------------------------
	.section	.nv.constant4,"a",@progbits
	.align	8
	.align		8
.nv.constant4:
        /*0000*/ 	.dword	__cudart_i2opi_d
	.align		8
        /*0008*/ 	.dword	__cudart_sin_cos_coeffs


//--------------------- .text._Z24compute_exponential_sumsP7double2PKdiPdi --------------------------
	.section	.text._Z24compute_exponential_sumsP7double2PKdiPdi,"ax",@progbits
	.align	128
        .global         _Z24compute_exponential_sumsP7double2PKdiPdi
        .type           _Z24compute_exponential_sumsP7double2PKdiPdi,@function
        .size           _Z24compute_exponential_sumsP7double2PKdiPdi,(.L_x_17 - _Z24compute_exponential_sumsP7double2PKdiPdi)
        .other          _Z24compute_exponential_sumsP7double2PKdiPdi,@"STO_CUDA_ENTRY STV_DEFAULT"
_Z24compute_exponential_sumsP7double2PKdiPdi:
.text._Z24compute_exponential_sumsP7double2PKdiPdi:
[----:B------:R-:W0:Y:S01]  /*0000*/  LDC R1, c[0x0][0x37c] ;  /* 0x0000df00ff017b82 */ /* 0x000e220000000800 */
[----:B------:R-:W1:Y:S07]  /*0010*/  S2R R3, SR_TID.X ;  /* 0x0000000000037919 */ /* 0x000e6e0000002100 */
[----:B------:R-:W1:Y:S01]  /*0020*/  S2UR UR4, SR_CTAID.X ;  /* 0x00000000000479c3 */ /* 0x000e620000002500 */
[----:B------:R-:W2:Y:S01]  /*0030*/  LDCU UR5, c[0x0][0x390] ;  /* 0x00007200ff0577ac */ /* 0x000ea20008000800 */
[----:B0-----:R-:W-:-:S06]  /*0040*/  VIADD R1, R1, 0xffffffd8 ;  /* 0xffffffd801017836 */ /* 0x001fcc0000000000 */
[----:B------:R-:W1:Y:S02]  /*0050*/  LDC R0, c[0x0][0x360] ;  /* 0x0000d800ff007b82 */ /* 0x000e640000000800 */
[----:B-1----:R-:W-:-:S05]  /*0060*/  IMAD R0, R0, UR4, R3 ;  /* 0x0000000400007c24 */ /* 0x002fca000f8e0203 */
[----:B--2---:R-:W-:-:S13]  /*0070*/  ISETP.GE.AND P0, PT, R0, UR5, PT ;  /* 0x0000000500007c0c */ /* 0x004fda000bf06270 */
[----:B------:R-:W-:Y:S05]  /*0080*/  @P0 EXIT ;  /* 0x000000000000094d */ /* 0x000fea0003800000 */
[----:B------:R-:W0:Y:S01]  /*0090*/  LDCU UR4, c[0x0][0x3a0] ;  /* 0x00007400ff0477ac */ /* 0x000e220008000800 */
[----:B------:R-:W-:Y:S02]  /*00a0*/  CS2R R4, SRZ ;  /* 0x0000000000047805 */ /* 0x000fe4000001ff00 */
[----:B------:R-:W-:Y:S01]  /*00b0*/  CS2R R6, SRZ ;  /* 0x0000000000067805 */ /* 0x000fe2000001ff00 */
[----:B------:R-:W1:Y:S01]  /*00c0*/  LDCU.64 UR6, c[0x0][0x358] ;  /* 0x00006b00ff0677ac */ /* 0x000e620008000a00 */
[----:B0-----:R-:W-:-:S09]  /*00d0*/  UISETP.GE.AND UP0, UPT, UR4, 0x1, UPT ;  /* 0x000000010400788c */ /* 0x001fd2000bf06270 */
[----:B-1----:R-:W-:Y:S05]  /*00e0*/  BRA.U !UP0, `(.L_x_0) ;  /* 0x0000000908247547 */ /* 0x002fea000b800000 */
[----:B------:R-:W0:Y:S01]  /*00f0*/  LDC.64 R2, c[0x0][0x388] ;  /* 0x0000e200ff027b82 */ /* 0x000e220000000a00 */
[----:B------:R-:W1:Y:S01]  /*0100*/  LDCU.64 UR8, c[0x0][0x398] ;  /* 0x00007300ff0877ac */ /* 0x000e620008000a00 */
[----:B------:R-:W2:Y:S01]  /*0110*/  LDCU.64 UR12, c[0x4][0x8] ;  /* 0x01000100ff0c77ac */ /* 0x000ea20008000a00 */
[----:B0-----:R-:W-:-:S06]  /*0120*/  IMAD.WIDE R2, R0, 0x8, R2 ;  /* 0x0000000800027825 */ /* 0x001fcc00078e0202 */
[----:B------:R-:W5:Y:S01]  /*0130*/  LDG.E.64 R2, desc[UR6][R2.64] ;  /* 0x0000000602027981 */ /* 0x000f62000c1e1b00 */
[----:B------:R-:W-:Y:S02]  /*0140*/  CS2R R6, SRZ ;  /* 0x0000000000067805 */ /* 0x000fe4000001ff00 */
[----:B------:R-:W-:Y:S01]  /*0150*/  CS2R R4, SRZ ;  /* 0x0000000000047805 */ /* 0x000fe2000001ff00 */
[----:B-12---:R-:W-:-:S12]  /*0160*/  UIADD3 UR4, UPT, UPT, -UR4, URZ, URZ ;  /* 0x000000ff04047290 */ /* 0x006fd8000fffe1ff */
.L_x_8:
[----:B------:R-:W-:Y:S02]  /*0170*/  IMAD.U32 R8, RZ, RZ, UR8 ;  /* 0x00000008ff087e24 */ /* 0x000fe4000f8e00ff */
[----:B------:R-:W-:-:S05]  /*0180*/  IMAD.U32 R9, RZ, RZ, UR9 ;  /* 0x00000009ff097e24 */ /* 0x000fca000f8e00ff */
[----:B------:R-:W2:Y:S01]  /*0190*/  LDG.E.64 R20, desc[UR6][R8.64] ;  /* 0x0000000608147981 */ /* 0x000ea2000c1e1b00 */
[----:B------:R-:W-:Y:S01]  /*01a0*/  BSSY.RECONVERGENT B0, `(.L_x_1) ;  /* 0x000001f000007945 */ /* 0x000fe20003800200 */
[----:B--2--5:R-:W-:-:S08]  /*01b0*/  DMUL R20, R2, R20 ;  /* 0x0000001402147228 */ /* 0x024fd00000000000 */
[----:B------:R-:W-:-:S14]  /*01c0*/  DSETP.NEU.AND P0, PT, |R20|, +INF , PT ;  /* 0x7ff000001400742a */ /* 0x000fdc0003f0d200 */
[----:B------:R-:W-:Y:S01]  /*01d0*/  @!P0 DMUL R22, RZ, R20 ;  /* 0x00000014ff168228 */ /* 0x000fe20000000000 */
[----:B------:R-:W-:Y:S01]  /*01e0*/  @!P0 IMAD.MOV.U32 R28, RZ, RZ, 0x1 ;  /* 0x00000001ff1c8424 */ /* 0x000fe200078e00ff */
[----:B------:R-:W-:Y:S09]  /*01f0*/  @!P0 BRA `(.L_x_2) ;  /* 0x0000000000648947 */ /* 0x000ff20003800000 */
[----:B------:R-:W-:Y:S01]  /*0200*/  UMOV UR10, 0x6dc9c883 ;  /* 0x6dc9c883000a7882 */ /* 0x000fe20000000000 */
[----:B------:R-:W-:Y:S01]  /*0210*/  UMOV UR11, 0x3fe45f30 ;  /* 0x3fe45f30000b7882 */ /* 0x000fe20000000000 */
[C---:B------:R-:W-:Y:S01]  /*0220*/  DSETP.GE.AND P0, PT, |R20|.reuse, 2.14748364800000000000e+09, PT ;  /* 0x41e000001400742a */ /* 0x040fe20003f06200 */
[----:B------:R-:W-:Y:S01]  /*0230*/  BSSY.RECONVERGENT B1, `(.L_x_3) ;  /* 0x0000014000017945 */ /* 0x000fe20003800200 */
[----:B------:R-:W-:Y:S01]  /*0240*/  DMUL R8, R20, UR10 ;  /* 0x0000000a14087c28 */ /* 0x000fe20008000000 */
[----:B------:R-:W-:Y:S01]  /*0250*/  UMOV UR10, 0x54442d18 ;  /* 0x54442d18000a7882 */ /* 0x000fe20000000000 */
[----:B------:R-:W-:-:S08]  /*0260*/  UMOV UR11, 0x3ff921fb ;  /* 0x3ff921fb000b7882 */ /* 0x000fd00000000000 */
[----:B------:R-:W0:Y:S08]  /*0270*/  F2I.F64 R8, R8 ;  /* 0x0000000800087311 */ /* 0x000e300000301100 */
[----:B0-----:R-:W0:Y:S02]  /*0280*/  I2F.F64 R22, R8 ;  /* 0x0000000800167312 */ /* 0x001e240000201c00 */
[----:B0-----:R-:W-:Y:S01]  /*0290*/  DFMA R10, R22, -UR10, R20 ;  /* 0x8000000a160a7c2b */ /* 0x001fe20008000014 */
[----:B------:R-:W-:Y:S01]  /*02a0*/  UMOV UR10, 0x33145c00 ;  /* 0x33145c00000a7882 */ /* 0x000fe20000000000 */
[----:B------:R-:W-:-:S06]  /*02b0*/  UMOV UR11, 0x3c91a626 ;  /* 0x3c91a626000b7882 */ /* 0x000fcc0000000000 */
[----:B------:R-:W-:Y:S01]  /*02c0*/  DFMA R10, R22, -UR10, R10 ;  /* 0x8000000a160a7c2b */ /* 0x000fe2000800000a */
[----:B------:R-:W-:Y:S01]  /*02d0*/  UMOV UR10, 0x252049c0 ;  /* 0x252049c0000a7882 */ /* 0x000fe20000000000 */
[----:B------:R-:W-:-:S06]  /*02e0*/  UMOV UR11, 0x397b839a ;  /* 0x397b839a000b7882 */ /* 0x000fcc0000000000 */
[----:B------:R-:W-:Y:S01]  /*02f0*/  DFMA R22, R22, -UR10, R10 ;  /* 0x8000000a16167c2b */ /* 0x000fe2000800000a */
[----:B------:R-:W-:Y:S10]  /*0300*/  @!P0 BRA `(.L_x_4) ;  /* 0x0000000000188947 */ /* 0x000ff40003800000 */
[----:B------:R-:W-:Y:S01]  /*0310*/  IMAD.MOV.U32 R12, RZ, RZ, R20 ;  /* 0x000000ffff0c7224 */ /* 0x000fe200078e0014 */
[----:B------:R-:W-:Y:S01]  /*0320*/  MOV R22, 0x350 ;  /* 0x0000035000167802 */ /* 0x000fe20000000f00 */
[----:B------:R-:W-:-:S07]  /*0330*/  IMAD.MOV.U32 R18, RZ, RZ, R21 ;  /* 0x000000ffff127224 */ /* 0x000fce00078e0015 */
[----:B------:R-:W-:Y:S05]  /*0340*/  CALL.REL.NOINC `($_Z24compute_exponential_sumsP7double2PKdiPdi$__internal_trig_reduction_slowpathd) ;  /* 0x00000004009c7944 */ /* 0x000fea0003c00000 */
[----:B------:R-:W-:Y:S02]  /*0350*/  IMAD.MOV.U32 R22, RZ, RZ, R12 ;  /* 0x000000ffff167224 */ /* 0x000fe400078e000c */
[----:B------:R-:W-:-:S07]  /*0360*/  IMAD.MOV.U32 R23, RZ, RZ, R13 ;  /* 0x000000ffff177224 */ /* 0x000fce00078e000d */
.L_x_4:
[----:B------:R-:W-:Y:S05]  /*0370*/  BSYNC.RECONVERGENT B1 ;  /* 0x0000000000017941 */ /* 0x000fea0003800200 */
.L_x_3:
[----:B------:R-:W-:-:S07]  /*0380*/  VIADD R28, R8, 0x1 ;  /* 0x00000001081c7836 */ /* 0x000fce0000000000 */
.L_x_2:
[----:B------:R-:W-:Y:S05]  /*0390*/  BSYNC.RECONVERGENT B0 ;  /* 0x0000000000007941 */ /* 0x000fea0003800200 */
.L_x_1:
[----:B------:R-:W-:-:S05]  /*03a0*/  IMAD.SHL.U32 R8, R28, 0x40, RZ ;  /* 0x000000401c087824 */ /* 0x000fca00078e00ff */
[----:B------:R-:W-:-:S04]  /*03b0*/  LOP3.LUT R8, R8, 0x40, RZ, 0xc0, !PT ;  /* 0x0000004008087812 */ /* 0x000fc800078ec0ff */
[----:B------:R-:W-:-:S05]  /*03c0*/  IADD3 R16, P0, PT, R8, UR12, RZ ;  /* 0x0000000c08107c10 */ /* 0x000fca000ff1e0ff */
[----:B------:R-:W-:-:S05]  /*03d0*/  IMAD.X R17, RZ, RZ, UR13, P0 ;  /* 0x0000000dff117e24 */ /* 0x000fca00080e06ff */
[----:B------:R-:W2:Y:S04]  /*03e0*/  LDG.E.128.CONSTANT R8, desc[UR6][R16.64] ;  /* 0x0000000610087981 */ /* 0x000ea8000c1e9d00 */
[----:B------:R-:W3:Y:S04]  /*03f0*/  LDG.E.128.CONSTANT R12, desc[UR6][R16.64+0x10] ;  /* 0x00001006100c7981 */ /* 0x000ee8000c1e9d00 */
[----:B------:R-:W4:Y:S01]  /*0400*/  LDG.E.128.CONSTANT R16, desc[UR6][R16.64+0x20] ;  /* 0x0000200610107981 */ /* 0x000f22000c1e9d00 */
[----:B------:R-:W-:Y:S01]  /*0410*/  LOP3.LUT R24, R28, 0x1, RZ, 0xc0, !PT ;  /* 0x000000011c187812 */ /* 0x000fe200078ec0ff */
[----:B------:R-:W-:Y:S01]  /*0420*/  IMAD.MOV.U32 R25, RZ, RZ, 0x3da8ff83 ;  /* 0x3da8ff83ff197424 */ /* 0x000fe200078e00ff */
[----:B------:R-:W-:Y:S01]  /*0430*/  DMUL R26, R22, R22 ;  /* 0x00000016161a7228 */ /* 0x000fe20000000000 */
[----:B------:R-:W-:Y:S01]  /*0440*/  BSSY.RECONVERGENT B0, `(.L_x_5) ;  /* 0x0000031000007945 */ /* 0x000fe20003800200 */
[----:B------:R-:W-:Y:S01]  /*0450*/  ISETP.NE.U32.AND P0, PT, R24, 0x1, PT ;  /* 0x000000011800780c */ /* 0x000fe20003f05070 */
[----:B------:R-:W-:Y:S01]  /*0460*/  IMAD.MOV.U32 R24, RZ, RZ, 0x20fd8164 ;  /* 0x20fd8164ff187424 */ /* 0x000fe200078e00ff */
[----:B------:R-:W-:-:S02]  /*0470*/  DSETP.NEU.AND P1, PT, |R20|, +INF , PT ;  /* 0x7ff000001400742a */ /* 0x000fc40003f2d200 */
[----:B------:R-:W-:Y:S02]  /*0480*/  FSEL R25, -R25, 0.11223486810922622681, !P0 ;  /* 0x3de5db6519197808 */ /* 0x000fe40004000100 */
[----:B------:R-:W-:-:S06]  /*0490*/  FSEL R24, R24, -8.06006814911005101289e+34, !P0 ;  /* 0xf9785eba18187808 */ /* 0x000fcc0004000000 */
[----:B--2---:R-:W-:-:S04]  /*04a0*/  DFMA R8, R26, R24, R8 ;  /* 0x000000181a08722b */ /* 0x004fc80000000008 */
[----:B------:R-:W-:-:S04]  /*04b0*/  @!P1 IMAD.MOV.U32 R24, RZ, RZ, RZ ;  /* 0x000000ffff189224 */ /* 0x000fc800078e00ff */
[----:B------:R-:W-:-:S08]  /*04c0*/  DFMA R8, R26, R8, R10 ;  /* 0x000000081a08722b */ /* 0x000fd0000000000a */
[----:B---3--:R-:W-:-:S08]  /*04d0*/  DFMA R8, R26, R8, R12 ;  /* 0x000000081a08722b */ /* 0x008fd0000000000c */
[----:B------:R-:W-:-:S08]  /*04e0*/  DFMA R8, R26, R8, R14 ;  /* 0x000000081a08722b */ /* 0x000fd0000000000e */
[----:B----4-:R-:W-:-:S08]  /*04f0*/  DFMA R8, R26, R8, R16 ;  /* 0x000000081a08722b */ /* 0x010fd00000000010 */
[----:B------:R-:W-:-:S08]  /*0500*/  DFMA R8, R26, R8, R18 ;  /* 0x000000081a08722b */ /* 0x000fd00000000012 */
[----:B------:R-:W-:Y:S02]  /*0510*/  DFMA R22, R8, R22, R22 ;  /* 0x000000160816722b */ /* 0x000fe40000000016 */
[----:B------:R-:W-:-:S10]  /*0520*/  DFMA R8, R26, R8, 1 ;  /* 0x3ff000001a08742b */ /* 0x000fd40000000008 */
[----:B------:R-:W-:Y:S02]  /*0530*/  FSEL R10, R8, R22, !P0 ;  /* 0x00000016080a7208 */ /* 0x000fe40004000000 */
[----:B------:R-:W-:Y:S01]  /*0540*/  FSEL R11, R9, R23, !P0 ;  /* 0x00000017090b7208 */ /* 0x000fe20004000000 */
[----:B------:R-:W-:Y:S01]  /*0550*/  @!P1 DMUL R22, RZ, R20 ;  /* 0x00000014ff169228 */ /* 0x000fe20000000000 */
[----:B------:R-:W-:-:S04]  /*0560*/  LOP3.LUT P0, RZ, R28, 0x2, RZ, 0xc0, !PT ;  /* 0x000000021cff7812 */ /* 0x000fc8000780c0ff */
[----:B------:R-:W-:-:S10]  /*0570*/  DADD R8, RZ, -R10 ;  /* 0x00000000ff087229 */ /* 0x000fd4000000080a */
[----:B------:R-:W-:Y:S02]  /*0580*/  FSEL R8, R10, R8, !P0 ;  /* 0x000000080a087208 */ /* 0x000fe40004000000 */
[----:B------:R-:W-:-:S06]  /*0590*/  FSEL R9, R11, R9, !P0 ;  /* 0x000000090b097208 */ /* 0x000fcc0004000000 */
[----:B------:R-:W-:Y:S01]  /*05a0*/  DADD R4, R4, R8 ;  /* 0x0000000004047229 */ /* 0x000fe20000000008 */
[----:B------:R-:W-:Y:S10]  /*05b0*/  @!P1 BRA `(.L_x_6) ;  /* 0x0000000000649947 */ /* 0x000ff40003800000 */
[----:B------:R-:W-:Y:S01]  /*05c0*/  UMOV UR10, 0x6dc9c883 ;  /* 0x6dc9c883000a7882 */ /* 0x000fe20000000000 */
[----:B------:R-:W-:Y:S01]  /*05d0*/  UMOV UR11, 0x3fe45f30 ;  /* 0x3fe45f30000b7882 */ /* 0x000fe20000000000 */
[C---:B------:R-:W-:Y:S02]  /*05e0*/  DSETP.GE.AND P0, PT, |R20|.reuse, 2.14748364800000000000e+09, PT ;  /* 0x41e000001400742a */ /* 0x040fe40003f06200 */
        /* <DEDUP_REMOVED lines=13> */
[----:B------:R-:W-:Y:S01]  /*06c0*/  BSSY.RECONVERGENT B1, `(.L_x_7) ;  /* 0x0000005000017945 */ /* 0x000fe20003800200 */
[----:B------:R-:W-:Y:S01]  /*06d0*/  IMAD.MOV.U32 R12, RZ, RZ, R20 ;  /* 0x000000ffff0c7224 */ /* 0x000fe200078e0014 */
[----:B------:R-:W-:Y:S01]  /*06e0*/  MOV R22, 0x710 ;  /* 0x0000071000167802 */ /* 0x000fe20000000f00 */
[----:B------:R-:W-:-:S07]  /*06f0*/  IMAD.MOV.U32 R18, RZ, RZ, R21 ;  /* 0x000000ffff127224 */ /* 0x000fce00078e0015 */
[----:B------:R-:W-:Y:S05]  /*0700*/  CALL.REL.NOINC `($_Z24compute_exponential_sumsP7double2PKdiPdi$__internal_trig_reduction_slowpathd) ;  /* 0x0000000000ac7944 */ /* 0x000fea0003c00000 */
[----:B------:R-:W-:Y:S05]  /*0710*/  BSYNC.RECONVERGENT B1 ;  /* 0x0000000000017941 */ /* 0x000fea0003800200 */
.L_x_7:
[----:B------:R-:W-:Y:S02]  /*0720*/  IMAD.MOV.U32 R24, RZ, RZ, R8 ;  /* 0x000000ffff187224 */ /* 0x000fe400078e0008 */
[----:B------:R-:W-:Y:S02]  /*0730*/  IMAD.MOV.U32 R22, RZ, RZ, R12 ;  /* 0x000000ffff167224 */ /* 0x000fe400078e000c */
[----:B------:R-:W-:-:S07]  /*0740*/  IMAD.MOV.U32 R23, RZ, RZ, R13 ;  /* 0x000000ffff177224 */ /* 0x000fce00078e000d */
.L_x_6:
[----:B------:R-:W-:Y:S05]  /*0750*/  BSYNC.RECONVERGENT B0 ;  /* 0x0000000000007941 */ /* 0x000fea0003800200 */
.L_x_5:
        /* <DEDUP_REMOVED lines=9> */
[----:B------:R-:W-:-:S02]  /*07f0*/  UIADD3 UR4, UPT, UPT, UR4, 0x1, URZ ;  /* 0x0000000104047890 */ /* 0x000fc4000fffe0ff */
[----:B------:R-:W-:Y:S01]  /*0800*/  ISETP.NE.U32.AND P0, PT, R20, 0x1, PT ;  /* 0x000000011400780c */ /* 0x000fe20003f05070 */
[----:B------:R-:W-:Y:S01]  /*0810*/  IMAD.MOV.U32 R20, RZ, RZ, 0x3da8ff83 ;  /* 0x3da8ff83ff147424 */ /* 0x000fe200078e00ff */
[----:B------:R-:W-:Y:S02]  /*0820*/  UISETP.NE.AND UP0, UPT, UR4, URZ, UPT ;  /* 0x000000ff0400728c */ /* 0x000fe4000bf05270 */
[----:B------:R-:W-:Y:S01]  /*0830*/  FSEL R26, R26, -8.06006814911005101289e+34, !P0 ;  /* 0xf9785eba1a1a7808 */ /* 0x000fe20004000000 */
[----:B------:R-:W-:Y:S01]  /*0840*/  UIADD3 UR8, UP1, UPT, UR8, 0x8, URZ ;  /* 0x0000000808087890 */ /* 0x000fe2000ff3e0ff */
[----:B------:R-:W-:Y:S01]  /*0850*/  FSEL R27, -R20, 0.11223486810922622681, !P0 ;  /* 0x3de5db65141b7808 */ /* 0x000fe20004000100 */
[----:B------:R-:W-:Y:S02]  /*0860*/  DMUL R20, R22, R22 ;  /* 0x0000001616147228 */ /* 0x000fe40000000000 */
[----:B------:R-:W-:-:S06]  /*0870*/  UIADD3.X UR9, UPT, UPT, URZ, UR9, URZ, UP1, !UPT ;  /* 0x00000009ff097290 */ /* 0x000fcc0008ffe4ff */
[----:B--2---:R-:W-:-:S08]  /*0880*/  DFMA R8, R20, R26, R8 ;  /* 0x0000001a1408722b */ /* 0x004fd00000000008 */
        /* <DEDUP_REMOVED lines=8> */
[----:B------:R-:W-:Y:S02]  /*0910*/  FSEL R11, R9, R23, !P0 ;  /* 0x00000017090b7208 */ /* 0x000fe40004000000 */
[----:B------:R-:W-:-:S04]  /*0920*/  LOP3.LUT P0, RZ, R24, 0x2, RZ, 0xc0, !PT ;  /* 0x0000000218ff7812 */ /* 0x000fc8000780c0ff */
[----:B------:R-:W-:-:S10]  /*0930*/  DADD R8, RZ, -R10 ;  /* 0x00000000ff087229 */ /* 0x000fd4000000080a */
[----:B------:R-:W-:Y:S02]  /*0940*/  FSEL R8, R10, R8, !P0 ;  /* 0x000000080a087208 */ /* 0x000fe40004000000 */
[----:B------:R-:W-:-:S06]  /*0950*/  FSEL R9, R11, R9, !P0 ;  /* 0x000000090b097208 */ /* 0x000fcc0004000000 */
[----:B------:R-:W-:Y:S01]  /*0960*/  DADD R6, R6, R8 ;  /* 0x0000000006067229 */ /* 0x000fe20000000008 */
[----:B------:R-:W-:Y:S10]  /*0970*/  BRA.U UP0, `(.L_x_8) ;  /* 0xfffffff500fc7547 */ /* 0x000ff4000b83ffff */
.L_x_0:
[----:B------:R-:W0:Y:S02]  /*0980*/  LDC.64 R2, c[0x0][0x380] ;  /* 0x0000e000ff027b82 */ /* 0x000e240000000a00 */
[----:B0-----:R-:W-:-:S05]  /*0990*/  IMAD.WIDE R2, R0, 0x10, R2 ;  /* 0x0000001000027825 */ /* 0x001fca00078e0202 */
[----:B------:R-:W-:Y:S01]  /*09a0*/  STG.E.128 desc[UR6][R2.64], R4 ;  /* 0x0000000402007986 */ /* 0x000fe2000c101d06 */
[----:B------:R-:W-:Y:S05]  /*09b0*/  EXIT ;  /* 0x000000000000794d */ /* 0x000fea0003800000 */
        .type           $_Z24compute_exponential_sumsP7double2PKdiPdi$__internal_trig_reduction_slowpathd,@function
        .size           $_Z24compute_exponential_sumsP7double2PKdiPdi$__internal_trig_reduction_slowpathd,(.L_x_17 - $_Z24compute_exponential_sumsP7double2PKdiPdi$__internal_trig_reduction_slowpathd)
$_Z24compute_exponential_sumsP7double2PKdiPdi$__internal_trig_reduction_slowpathd:
[--C-:B------:R-:W-:Y:S01]  /*09c0*/  SHF.R.U32.HI R16, RZ, 0x14, R18.reuse ;  /* 0x00000014ff107819 */ /* 0x100fe20000011612 */
[----:B------:R-:W-:Y:S02]  /*09d0*/  IMAD.MOV.U32 R13, RZ, RZ, R18 ;  /* 0x000000ffff0d7224 */ /* 0x000fe400078e0012 */
[----:B------:R-:W-:Y:S01]  /*09e0*/  IMAD.MOV.U32 R8, RZ, RZ, RZ ;  /* 0x000000ffff087224 */ /* 0x000fe200078e00ff */
[----:B------:R-:W-:-:S04]  /*09f0*/  LOP3.LUT R9, R16, 0x7ff, RZ, 0xc0, !PT ;  /* 0x000007ff10097812 */ /* 0x000fc800078ec0ff */
[----:B------:R-:W-:-:S13]  /*0a00*/  ISETP.NE.AND P0, PT, R9, 0x7ff, PT ;  /* 0x000007ff0900780c */ /* 0x000fda0003f05270 */
[----:B------:R-:W-:Y:S05]  /*0a10*/  @!P0 BRA `(.L_x_9) ;  /* 0x0000000800448947 */ /* 0x000fea0003800000 */
[----:B------:R-:W-:Y:S01]  /*0a20*/  VIADD R8, R9, 0xfffffc00 ;  /* 0xfffffc0009087836 */ /* 0x000fe20000000000 */
[----:B------:R-:W-:Y:S01]  /*0a30*/  BSSY.RECONVERGENT B2, `(.L_x_10) ;  /* 0x000002e000027945 */ /* 0x000fe20003800200 */
[----:B------:R-:W-:-:S03]  /*0a40*/  CS2R R10, SRZ ;  /* 0x00000000000a7805 */ /* 0x000fc6000001ff00 */
[----:B------:R-:W-:Y:S02]  /*0a50*/  SHF.R.U32.HI R19, RZ, 0x6, R8 ;  /* 0x00000006ff137819 */ /* 0x000fe40000011608 */
[----:B------:R-:W-:Y:S02]  /*0a60*/  ISETP.GE.U32.AND P0, PT, R8, 0x80, PT ;  /* 0x000000800800780c */ /* 0x000fe40003f06070 */
[C---:B------:R-:W-:Y:S02]  /*0a70*/  IADD3 R14, PT, PT, -R19.reuse, 0x13, RZ ;  /* 0x00000013130e7810 */ /* 0x040fe40007ffe1ff */
[----:B------:R-:W-:Y:S02]  /*0a80*/  IADD3 R15, PT, PT, -R19, 0xf, RZ ;  /* 0x0000000f130f7810 */ /* 0x000fe40007ffe1ff */
[----:B------:R-:W-:-:S04]  /*0a90*/  SEL R14, R14, 0x12, P0 ;  /* 0x000000120e0e7807 */ /* 0x000fc80000000000 */
[----:B------:R-:W-:-:S13]  /*0aa0*/  ISETP.GE.AND P0, PT, R15, R14, PT ;  /* 0x0000000e0f00720c */ /* 0x000fda0003f06270 */
[----:B------:R-:W-:Y:S05]  /*0ab0*/  @P0 BRA `(.L_x_11) ;  /* 0x0000000000940947 */ /* 0x000fea0003800000 */
[----:B------:R-:W0:Y:S01]  /*0ac0*/  LDC.64 R8, c[0x0][0x358] ;  /* 0x0000d600ff087b82 */ /* 0x000e220000000a00 */
[C---:B------:R-:W-:Y:S01]  /*0ad0*/  SHF.L.U64.HI R25, R12.reuse, 0xb, R13 ;  /* 0x0000000b0c197819 */ /* 0x040fe2000001020d */
[----:B------:R-:W-:Y:S01]  /*0ae0*/  BSSY.RECONVERGENT B3, `(.L_x_12) ;  /* 0x0000021000037945 */ /* 0x000fe20003800200 */
[----:B------:R-:W-:Y:S01]  /*0af0*/  IMAD.SHL.U32 R17, R12, 0x800, RZ ;  /* 0x000008000c117824 */ /* 0x000fe200078e00ff */
[----:B------:R-:W-:Y:S01]  /*0b00*/  IADD3 R23, PT, PT, RZ, -R19, -R14 ;  /* 0x80000013ff177210 */ /* 0x000fe20007ffe80e */
[----:B------:R-:W-:Y:S01]  /*0b10*/  IMAD.MOV.U32 R24, RZ, RZ, RZ ;  /* 0x000000ffff187224 */ /* 0x000fe200078e00ff */
[----:B------:R-:W-:Y:S02]  /*0b20*/  CS2R R10, SRZ ;  /* 0x00000000000a7805 */ /* 0x000fe4000001ff00 */
[----:B------:R-:W-:-:S07]  /*0b30*/  LOP3.LUT R25, R25, 0x80000000, RZ, 0xfc, !PT ;  /* 0x8000000019197812 */ /* 0x000fce00078efcff */
.L_x_13:
[----:B------:R-:W1:Y:S01]  /*0b40*/  LDC.64 R12, c[0x4][RZ] ;  /* 0x01000000ff0c7b82 */ /* 0x000e620000000a00 */
[----:B0-----:R-:W-:Y:S02]  /*0b50*/  R2UR UR10, R8 ;  /* 0x00000000080a72ca */ /* 0x001fe400000e0000 */
[----:B------:R-:W-:Y:S01]  /*0b60*/  R2UR UR11, R9 ;  /* 0x00000000090b72ca */ /* 0x000fe200000e0000 */
[----:B-1----:R-:W-:-:S12]  /*0b70*/  IMAD.WIDE R12, R15, 0x8, R12 ;  /* 0x000000080f0c7825 */ /* 0x002fd800078e020c */
[----:B------:R-:W2:Y:S01]  /*0b80*/  LDG.E.64.CONSTANT R12, desc[UR10][R12.64] ;  /* 0x0000000a0c0c7981 */ /* 0x000ea2000c1e9b00 */
[----:B------:R-:W-:Y:S02]  /*0b90*/  VIADD R23, R23, 0x1 ;  /* 0x0000000117177836 */ /* 0x000fe40000000000 */
[----:B------:R-:W-:Y:S02]  /*0ba0*/  VIADD R15, R15, 0x1 ;  /* 0x000000010f0f7836 */ /* 0x000fe40000000000 */
[----:B--2---:R-:W-:-:S04]  /*0bb0*/  IMAD.WIDE.U32 R10, P2, R12, R17, R10 ;  /* 0x000000110c0a7225 */ /* 0x004fc8000784000a */
[----:B------:R-:W-:Y:S02]  /*0bc0*/  IMAD R27, R12, R25, RZ ;  /* 0x000000190c1b7224 */ /* 0x000fe400078e02ff */
[CC--:B------:R-:W-:Y:S02]  /*0bd0*/  IMAD R26, R13.reuse, R17.reuse, RZ ;  /* 0x000000110d1a7224 */ /* 0x0c0fe400078e02ff */
[----:B------:R-:W-:Y:S01]  /*0be0*/  IMAD.HI.U32 R29, R13, R17, RZ ;  /* 0x000000110d1d7227 */ /* 0x000fe200078e00ff */
[----:B------:R-:W-:-:S03]  /*0bf0*/  IADD3 R11, P0, PT, R27, R11, RZ ;  /* 0x0000000b1b0b7210 */ /* 0x000fc60007f1e0ff */
[----:B------:R-:W-:Y:S01]  /*0c00*/  IMAD R27, R24, 0x8, R1 ;  /* 0x00000008181b7824 */ /* 0x000fe200078e0201 */
[----:B------:R-:W-:Y:S01]  /*0c10*/  IADD3 R11, P1, PT, R26, R11, RZ ;  /* 0x0000000b1a0b7210 */ /* 0x000fe20007f3e0ff */
[----:B------:R-:W-:-:S04]  /*0c20*/  IMAD.HI.U32 R26, R12, R25, RZ ;  /* 0x000000190c1a7227 */ /* 0x000fc800078e00ff */
[----:B------:R-:W-:Y:S01]  /*0c30*/  IMAD.X R26, RZ, RZ, R26, P2 ;  /* 0x000000ffff1a7224 */ /* 0x000fe200010e061a */
[----:B------:R0:W-:Y:S01]  /*0c40*/  STL.64 [R27], R10 ;  /* 0x0000000a1b007387 */ /* 0x0001e20000100a00 */
[----:B------:R-:W-:-:S03]  /*0c50*/  IMAD.HI.U32 R12, R13, R25, RZ ;  /* 0x000000190d0c7227 */ /* 0x000fc600078e00ff */
[----:B------:R-:W-:Y:S01]  /*0c60*/  IADD3.X R26, P0, PT, R29, R26, RZ, P0, !PT ;  /* 0x0000001a1d1a7210 */ /* 0x000fe2000071e4ff */
[----:B------:R-:W-:Y:S02]  /*0c70*/  IMAD R13, R13, R25, RZ ;  /* 0x000000190d0d7224 */ /* 0x000fe400078e02ff */
[----:B------:R-:W-:Y:S02]  /*0c80*/  VIADD R24, R24, 0x1 ;  /* 0x0000000118187836 */ /* 0x000fe40000000000 */
[----:B------:R-:W-:Y:S01]  /*0c90*/  IMAD.X R12, RZ, RZ, R12, P0 ;  /* 0x000000ffff0c7224 */ /* 0x000fe200000e060c */
[----:B------:R-:W-:Y:S02]  /*0ca0*/  ISETP.NE.AND P0, PT, R23, -0xf, PT ;  /* 0xfffffff11700780c */ /* 0x000fe40003f05270 */
[----:B------:R-:W-:-:S05]  /*0cb0*/  IADD3.X R26, P1, PT, R13, R26, RZ, P1, !PT ;  /* 0x0000001a0d1a7210 */ /* 0x000fca0000f3e4ff */
[----:B0-----:R-:W-:Y:S02]  /*0cc0*/  IMAD.X R11, RZ, RZ, R12, P1 ;  /* 0x000000ffff0b7224 */ /* 0x001fe400008e060c */
[----:B------:R-:W-:-:S04]  /*0cd0*/  IMAD.MOV.U32 R10, RZ, RZ, R26 ;  /* 0x000000ffff0a7224 */ /* 0x000fc800078e001a */
[----:B------:R-:W-:Y:S05]  /*0ce0*/  @P0 BRA `(.L_x_13) ;  /* 0xfffffffc00940947 */ /* 0x000fea000383ffff */
[----:B------:R-:W-:Y:S05]  /*0cf0*/  BSYNC.RECONVERGENT B3 ;  /* 0x0000000000037941 */ /* 0x000fea0003800200 */
.L_x_12:
[----:B------:R-:W-:-:S07]  /*0d00*/  IMAD.MOV.U32 R15, RZ, RZ, R14 ;  /* 0x000000ffff0f7224 */ /* 0x000fce00078e000e */
.L_x_11:
[----:B------:R-:W-:Y:S05]  /*0d10*/  BSYNC.RECONVERGENT B2 ;  /* 0x0000000000027941 */ /* 0x000fea0003800200 */
.L_x_10:
[----:B------:R-:W-:Y:S01]  /*0d20*/  LOP3.LUT P0, R27, R16, 0x3f, RZ, 0xc0, !PT ;  /* 0x0000003f101b7812 */ /* 0x000fe2000780c0ff */
[----:B------:R-:W-:-:S04]  /*0d30*/  IMAD.IADD R8, R19, 0x1, R15 ;  /* 0x0000000113087824 */ /* 0x000fc800078e020f */
[----:B------:R-:W-:-:S05]  /*0d40*/  IMAD.U32 R29, R8, 0x8, R1 ;  /* 0x00000008081d7824 */ /* 0x000fca00078e0001 */
[----:B------:R0:W-:Y:S04]  /*0d50*/  STL.64 [R29+-0x78], R10 ;  /* 0xffff880a1d007387 */ /* 0x0001e80000100a00 */
[----:B------:R-:W2:Y:S04]  /*0d60*/  @P0 LDL.64 R16, [R1+0x8] ;  /* 0x0000080001100983 */ /* 0x000ea80000100a00 */
[----:B------:R-:W3:Y:S04]  /*0d70*/  LDL.64 R12, [R1+0x10] ;  /* 0x00001000010c7983 */ /* 0x000ee80000100a00 */
[----:B------:R-:W4:Y:S01]  /*0d80*/  LDL.64 R8, [R1+0x18] ;  /* 0x0000180001087983 */ /* 0x000f220000100a00 */
[----:B------:R-:W-:Y:S01]  /*0d90*/  @P0 LOP3.LUT R14, R27, 0x3f, RZ, 0x3c, !PT ;  /* 0x0000003f1b0e0812 */ /* 0x000fe200078e3cff */
[----:B------:R-:W-:Y:S01]  /*0da0*/  BSSY.RECONVERGENT B2, `(.L_x_14) ;  /* 0x0000034000027945 */ /* 0x000fe20003800200 */
[----:B--2---:R-:W-:-:S02]  /*0db0*/  @P0 SHF.R.U64 R15, R16, 0x1, R17 ;  /* 0x00000001100f0819 */ /* 0x004fc40000001211 */
[----:B------:R-:W-:Y:S02]  /*0dc0*/  @P0 SHF.R.U32.HI R17, RZ, 0x1, R17 ;  /* 0x00000001ff110819 */ /* 0x000fe40000011611 */
[CC--:B---3--:R-:W-:Y:S02]  /*0dd0*/  @P0 SHF.L.U32 R19, R12.reuse, R27.reuse, RZ ;  /* 0x0000001b0c130219 */ /* 0x0c8fe400000006ff */
[----:B0-----:R-:W-:Y:S02]  /*0de0*/  @P0 SHF.R.U64 R10, R15, R14, R17 ;  /* 0x0000000e0f0a0219 */ /* 0x001fe40000001211 */
[--C-:B------:R-:W-:Y:S02]  /*0df0*/  @P0 SHF.R.U32.HI R25, RZ, 0x1, R13.reuse ;  /* 0x00000001ff190819 */ /* 0x100fe4000001160d */
[C-C-:B------:R-:W-:Y:S02]  /*0e00*/  @P0 SHF.R.U64 R23, R12.reuse, 0x1, R13.reuse ;  /* 0x000000010c170819 */ /* 0x140fe4000000120d */
[----:B------:R-:W-:-:S02]  /*0e10*/  @P0 SHF.L.U64.HI R16, R12, R27, R13 ;  /* 0x0000001b0c100219 */ /* 0x000fc4000001020d */
[----:B------:R-:W-:Y:S02]  /*0e20*/  @P0 SHF.R.U32.HI R11, RZ, R14, R17 ;  /* 0x0000000eff0b0219 */ /* 0x000fe40000011611 */
[----:B------:R-:W-:Y:S02]  /*0e30*/  @P0 LOP3.LUT R12, R19, R10, RZ, 0xfc, !PT ;  /* 0x0000000a130c0212 */ /* 0x000fe400078efcff */
[----:B----4-:R-:W-:Y:S02]  /*0e40*/  @P0 SHF.L.U32 R15, R8, R27, RZ ;  /* 0x0000001b080f0219 */ /* 0x010fe400000006ff */
[----:B------:R-:W-:Y:S02]  /*0e50*/  @P0 SHF.R.U64 R24, R23, R14, R25 ;  /* 0x0000000e17180219 */ /* 0x000fe40000001219 */
[----:B------:R-:W-:Y:S01]  /*0e60*/  @P0 LOP3.LUT R13, R16, R11, RZ, 0xfc, !PT ;  /* 0x0000000b100d0212 */ /* 0x000fe200078efcff */
[----:B------:R-:W-:Y:S01]  /*0e70*/  IMAD.SHL.U32 R11, R12, 0x4, RZ ;  /* 0x000000040c0b7824 */ /* 0x000fe200078e00ff */
[----:B------:R-:W-:-:S02]  /*0e80*/  @P0 SHF.L.U64.HI R27, R8, R27, R9 ;  /* 0x0000001b081b0219 */ /* 0x000fc40000010209 */
[----:B------:R-:W-:Y:S02]  /*0e90*/  @P0 SHF.R.U32.HI R14, RZ, R14, R25 ;  /* 0x0000000eff0e0219 */ /* 0x000fe40000011619 */
[----:B------:R-:W-:Y:S02]  /*0ea0*/  @P0 LOP3.LUT R8, R15, R24, RZ, 0xfc, !PT ;  /* 0x000000180f080212 */ /* 0x000fe400078efcff */
[----:B------:R-:W-:Y:S02]  /*0eb0*/  SHF.L.U64.HI R12, R12, 0x2, R13 ;  /* 0x000000020c0c7819 */ /* 0x000fe4000001020d */
[----:B------:R-:W-:Y:S02]  /*0ec0*/  @P0 LOP3.LUT R9, R27, R14, RZ, 0xfc, !PT ;  /* 0x0000000e1b090212 */ /* 0x000fe400078efcff */
[----:B------:R-:W-:Y:S02]  /*0ed0*/  SHF.L.W.U32.HI R13, R13, 0x2, R8 ;  /* 0x000000020d0d7819 */ /* 0x000fe40000010e08 */
[----:B------:R-:W-:-:S02]  /*0ee0*/  IADD3 RZ, P0, PT, RZ, -R11, RZ ;  /* 0x8000000bffff7210 */ /* 0x000fc40007f1e0ff */
[----:B------:R-:W-:Y:S02]  /*0ef0*/  LOP3.LUT R10, RZ, R12, RZ, 0x33, !PT ;  /* 0x0000000cff0a7212 */ /* 0x000fe400078e33ff */
[----:B------:R-:W-:Y:S02]  /*0f00*/  SHF.L.W.U32.HI R8, R8, 0x2, R9 ;  /* 0x0000000208087819 */ /* 0x000fe40000010e09 */
[----:B------:R-:W-:Y:S02]  /*0f10*/  LOP3.LUT R14, RZ, R13, RZ, 0x33, !PT ;  /* 0x0000000dff0e7212 */ /* 0x000fe400078e33ff */
[----:B------:R-:W-:Y:S02]  /*0f20*/  IADD3.X R17, P0, PT, RZ, R10, RZ, P0, !PT ;  /* 0x0000000aff117210 */ /* 0x000fe4000071e4ff */
[----:B------:R-:W-:Y:S02]  /*0f30*/  LOP3.LUT R10, RZ, R8, RZ, 0x33, !PT ;  /* 0x00000008ff0a7212 */ /* 0x000fe400078e33ff */
[----:B------:R-:W-:-:S02]  /*0f40*/  IADD3.X R14, P1, PT, RZ, R14, RZ, P0, !PT ;  /* 0x0000000eff0e7210 */ /* 0x000fc4000073e4ff */
[----:B------:R-:W-:-:S03]  /*0f50*/  ISETP.GT.U32.AND P2, PT, R13, -0x1, PT ;  /* 0xffffffff0d00780c */ /* 0x000fc60003f44070 */
[----:B------:R-:W-:Y:S01]  /*0f60*/  IMAD.X R15, RZ, RZ, R10, P1 ;  /* 0x000000ffff0f7224 */ /* 0x000fe200008e060a */
[----:B------:R-:W-:-:S04]  /*0f70*/  ISETP.GT.AND.EX P0, PT, R8, -0x1, PT, P2 ;  /* 0xffffffff0800780c */ /* 0x000fc80003f04320 */
[----:B------:R-:W-:Y:S02]  /*0f80*/  SEL R10, R8, R15, P0 ;  /* 0x0000000f080a7207 */ /* 0x000fe40000000000 */
[----:B------:R-:W-:Y:S02]  /*0f90*/  SEL R15, R13, R14, P0 ;  /* 0x0000000e0d0f7207 */ /* 0x000fe40000000000 */
[----:B------:R-:W-:-:S04]  /*0fa0*/  ISETP.NE.U32.AND P1, PT, R10, RZ, PT ;  /* 0x000000ff0a00720c */ /* 0x000fc80003f25070 */
[----:B------:R-:W-:Y:S01]  /*0fb0*/  SEL R14, R15, R10, !P1 ;  /* 0x0000000a0f0e7207 */ /* 0x000fe20004800000 */
[----:B------:R-:W-:-:S05]  /*0fc0*/  @!P0 IMAD.MOV R11, RZ, RZ, -R11 ;  /* 0x000000ffff0b8224 */ /* 0x000fca00078e0a0b */
[----:B------:R-:W0:Y:S02]  /*0fd0*/  FLO.U32 R14, R14 ;  /* 0x0000000e000e7300 */ /* 0x000e2400000e0000 */
[C---:B0-----:R-:W-:Y:S02]  /*0fe0*/  IADD3 R16, PT, PT, -R14.reuse, 0x1f, RZ ;  /* 0x0000001f0e107810 */ /* 0x041fe40007ffe1ff */
[----:B------:R-:W-:-:S03]  /*0ff0*/  IADD3 R13, PT, PT, -R14, 0x3f, RZ ;  /* 0x0000003f0e0d7810 */ /* 0x000fc60007ffe1ff */
[----:B------:R-:W-:Y:S01]  /*1000*/  @P1 IMAD.MOV R13, RZ, RZ, R16 ;  /* 0x000000ffff0d1224 */ /* 0x000fe200078e0210 */
[----:B------:R-:W-:-:S04]  /*1010*/  SEL R16, R12, R17, P0 ;  /* 0x000000110c107207 */ /* 0x000fc80000000000 */
[----:B------:R-:W-:-:S13]  /*1020*/  ISETP.NE.AND P1, PT, R13, RZ, PT ;  /* 0x000000ff0d00720c */ /* 0x000fda0003f25270 */
[----:B------:R-:W-:Y:S05]  /*1030*/  @!P1 BRA `(.L_x_15) ;  /* 0x0000000000289947 */ /* 0x000fea0003800000 */
[----:B------:R-:W-:Y:S02]  /*1040*/  LOP3.LUT R12, R13, 0x3f, RZ, 0xc0, !PT ;  /* 0x0000003f0d0c7812 */ /* 0x000fe400078ec0ff */
[--C-:B------:R-:W-:Y:S02]  /*1050*/  SHF.R.U64 R14, R11, 0x1, R16.reuse ;  /* 0x000000010b0e7819 */ /* 0x100fe40000001210 */
[----:B------:R-:W-:Y:S02]  /*1060*/  SHF.R.U32.HI R16, RZ, 0x1, R16 ;  /* 0x00000001ff107819 */ /* 0x000fe40000011610 */
[----:B------:R-:W-:Y:S02]  /*1070*/  LOP3.LUT R11, R13, 0x3f, RZ, 0xc, !PT ;  /* 0x0000003f0d0b7812 */ /* 0x000fe400078e0cff */
[CC--:B------:R-:W-:Y:S02]  /*1080*/  SHF.L.U64.HI R17, R15.reuse, R12.reuse, R10 ;  /* 0x0000000c0f117219 */ /* 0x0c0fe4000001020a */
[----:B------:R-:W-:-:S02]  /*1090*/  SHF.L.U32 R12, R15, R12, RZ ;  /* 0x0000000c0f0c7219 */ /* 0x000fc400000006ff */
[-CC-:B------:R-:W-:Y:S02]  /*10a0*/  SHF.R.U64 R15, R14, R11.reuse, R16.reuse ;  /* 0x0000000b0e0f7219 */ /* 0x180fe40000001210 */
[----:B------:R-:W-:Y:S02]  /*10b0*/  SHF.R.U32.HI R10, RZ, R11, R16 ;  /* 0x0000000bff0a7219 */ /* 0x000fe40000011610 */
[----:B------:R-:W-:Y:S02]  /*10c0*/  LOP3.LUT R15, R12, R15, RZ, 0xfc, !PT ;  /* 0x0000000f0c0f7212 */ /* 0x000fe400078efcff */
[----:B------:R-:W-:-:S07]  /*10d0*/  LOP3.LUT R10, R17, R10, RZ, 0xfc, !PT ;  /* 0x0000000a110a7212 */ /* 0x000fce00078efcff */
.L_x_15:
[----:B------:R-:W-:Y:S05]  /*10e0*/  BSYNC.RECONVERGENT B2 ;  /* 0x0000000000027941 */ /* 0x000fea0003800200 */
.L_x_14:
[----:B------:R-:W-:-:S04]  /*10f0*/  IMAD.WIDE.U32 R16, R15, 0x2168c235, RZ ;  /* 0x2168c2350f107825 */ /* 0x000fc800078e00ff */
[----:B------:R-:W-:Y:S01]  /*1100*/  IMAD.MOV.U32 R24, RZ, RZ, R17 ;  /* 0x000000ffff187224 */ /* 0x000fe200078e0011 */
[----:B------:R-:W-:Y:S01]  /*1110*/  IADD3 RZ, P1, PT, R16, R16, RZ ;  /* 0x0000001010ff7210 */ /* 0x000fe20007f3e0ff */
[----:B------:R-:W-:Y:S02]  /*1120*/  IMAD.MOV.U32 R25, RZ, RZ, RZ ;  /* 0x000000ffff197224 */ /* 0x000fe400078e00ff */
[----:B------:R-:W-:-:S04]  /*1130*/  IMAD.HI.U32 R11, R10, -0x36f0255e, RZ ;  /* 0xc90fdaa20a0b7827 */ /* 0x000fc800078e00ff */
[----:B------:R-:W-:-:S04]  /*1140*/  IMAD.WIDE.U32 R14, R15, -0x36f0255e, R24 ;  /* 0xc90fdaa20f0e7825 */ /* 0x000fc800078e0018 */
[C---:B------:R-:W-:Y:S02]  /*1150*/  IMAD R17, R10.reuse, -0x36f0255e, RZ ;  /* 0xc90fdaa20a117824 */ /* 0x040fe400078e02ff */
[----:B------:R-:W-:-:S04]  /*1160*/  IMAD.WIDE.U32 R14, P2, R10, 0x2168c235, R14 ;  /* 0x2168c2350a0e7825 */ /* 0x000fc8000784000e */
[----:B------:R-:W-:Y:S01]  /*1170*/  IMAD.X R10, RZ, RZ, R11, P2 ;  /* 0x000000ffff0a7224 */ /* 0x000fe200010e060b */
[----:B------:R-:W-:Y:S02]  /*1180*/  IADD3 R11, P2, PT, R17, R15, RZ ;  /* 0x0000000f110b7210 */ /* 0x000fe40007f5e0ff */
[----:B------:R-:W-:Y:S02]  /*1190*/  IADD3.X RZ, P1, PT, R14, R14, RZ, P1, !PT ;  /* 0x0000000e0eff7210 */ /* 0x000fe40000f3e4ff */
[C---:B------:R-:W-:Y:S01]  /*11a0*/  ISETP.GT.U32.AND P3, PT, R11.reuse, RZ, PT ;  /* 0x000000ff0b00720c */ /* 0x040fe20003f64070 */
[----:B------:R-:W-:Y:S01]  /*11b0*/  IMAD.X R10, RZ, RZ, R10, P2 ;  /* 0x000000ffff0a7224 */ /* 0x000fe200010e060a */
[----:B------:R-:W-:-:S04]  /*11c0*/  IADD3.X R12, P2, PT, R11, R11, RZ, P1, !PT ;  /* 0x0000000b0b0c7210 */ /* 0x000fc80000f5e4ff */
[C---:B------:R-:W-:Y:S01]  /*11d0*/  ISETP.GT.AND.EX P1, PT, R10.reuse, RZ, PT, P3 ;  /* 0x000000ff0a00720c */ /* 0x040fe20003f24330 */
[----:B------:R-:W-:-:S03]  /*11e0*/  IMAD.X R15, R10, 0x1, R10, P2 ;  /* 0x000000010a0f7824 */ /* 0x000fc600010e060a */
[----:B------:R-:W-:Y:S02]  /*11f0*/  SEL R12, R12, R11, P1 ;  /* 0x0000000b0c0c7207 */ /* 0x000fe40000800000 */
[----:B------:R-:W-:Y:S02]  /*1200*/  SEL R11, R15, R10, P1 ;  /* 0x0000000a0f0b7207 */ /* 0x000fe40000800000 */
[----:B------:R-:W-:Y:S02]  /*1210*/  IADD3 R12, P2, PT, R12, 0x1, RZ ;  /* 0x000000010c0c7810 */ /* 0x000fe40007f5e0ff */
[----:B------:R-:W-:Y:S02]  /*1220*/  SEL R14, RZ, 0xffffffff, !P1 ;  /* 0xffffffffff0e7807 */ /* 0x000fe40004800000 */
[----:B------:R-:W-:Y:S01]  /*1230*/  LOP3.LUT P1, R10, R18, 0x80000000, RZ, 0xc0, !PT ;  /* 0x80000000120a7812 */ /* 0x000fe2000782c0ff */
[----:B------:R-:W-:Y:S01]  /*1240*/  IMAD.X R11, RZ, RZ, R11, P2 ;  /* 0x000000ffff0b7224 */ /* 0x000fe200010e060b */
[----:B------:R-:W-:Y:S01]  /*1250*/  SHF.R.U32.HI R15, RZ, 0x1e, R9 ;  /* 0x0000001eff0f7819 */ /* 0x000fe20000011609 */
[----:B------:R-:W-:Y:S01]  /*1260*/  IMAD.IADD R13, R14, 0x1, -R13 ;  /* 0x000000010e0d7824 */ /* 0x000fe200078e0a0d */
[----:B------:R-:W-:-:S02]  /*1270*/  @!P0 LOP3.LUT R10, R10, 0x80000000, RZ, 0x3c, !PT ;  /* 0x800000000a0a8812 */ /* 0x000fc400078e3cff */
[----:B------:R-:W-:Y:S01]  /*1280*/  SHF.R.U64 R12, R12, 0xa, R11 ;  /* 0x0000000a0c0c7819 */ /* 0x000fe2000000120b */
[----:B------:R-:W-:Y:S01]  /*1290*/  IMAD.SHL.U32 R9, R13, 0x100000, RZ ;  /* 0x001000000d097824 */ /* 0x000fe200078e00ff */
[----:B------:R-:W-:Y:S02]  /*12a0*/  LEA.HI R8, R8, R15, RZ, 0x1 ;  /* 0x0000000f08087211 */ /* 0x000fe400078f08ff */
[----:B------:R-:W-:-:S03]  /*12b0*/  IADD3 R12, P2, PT, R12, 0x1, RZ ;  /* 0x000000010c0c7810 */ /* 0x000fc60007f5e0ff */
[----:B------:R-:W-:Y:S01]  /*12c0*/  @P1 IMAD.MOV R8, RZ, RZ, -R8 ;  /* 0x000000ffff081224 */ /* 0x000fe200078e0a08 */
[----:B------:R-:W-:-:S04]  /*12d0*/  LEA.HI.X R11, R11, RZ, RZ, 0x16, P2 ;  /* 0x000000ff0b0b7211 */ /* 0x000fc800010fb4ff */
[--C-:B------:R-:W-:Y:S02]  /*12e0*/  SHF.R.U64 R12, R12, 0x1, R11.reuse ;  /* 0x000000010c0c7819 */ /* 0x100fe4000000120b */
[----:B------:R-:W-:Y:S02]  /*12f0*/  SHF.R.U32.HI R14, RZ, 0x1, R11 ;  /* 0x00000001ff0e7819 */ /* 0x000fe4000001160b */
[----:B------:R-:W-:-:S04]  /*1300*/  IADD3 R12, P2, P3, RZ, RZ, R12 ;  /* 0x000000ffff0c7210 */ /* 0x000fc80007b5e00c */
[----:B------:R-:W-:-:S04]  /*1310*/  IADD3.X R9, PT, PT, R9, 0x3fe00000, R14, P2, P3 ;  /* 0x3fe0000009097810 */ /* 0x000fc800017e640e */
[----:B------:R-:W-:-:S07]  /*1320*/  LOP3.LUT R13, R9, R10, RZ, 0xfc, !PT ;  /* 0x0000000a090d7212 */ /* 0x000fce00078efcff */
.L_x_9:
[----:B------:R-:W-:-:S04]  /*1330*/  IMAD.MOV.U32 R23, RZ, RZ, 0x0 ;  /* 0x00000000ff177424 */ /* 0x000fc800078e00ff */
[----:B------:R-:W-:Y:S05]  /*1340*/  RET.REL.NODEC R22 `(_Z24compute_exponential_sumsP7double2PKdiPdi) ;  /* 0xffffffec162c7950 */ /* 0x000fea0003c3ffff */
.L_x_16:
[----:B------:R-:W-:-:S00]  /*1350*/  BRA `(.L_x_16) ;  /* 0xfffffffc00fc7947 */ /* 0x000fc0000383ffff */
[----:B------:R-:W-:-:S00]  /*1360*/  NOP ;  /* 0x0000000000007918 */ /* 0x000fc00000000000 */
        /* <DEDUP_REMOVED lines=9> */
.L_x_17:


//--------------------- .nv.global.init           --------------------------
	.section	.nv.global.init,"aw",@progbits
	.align	16
.nv.global.init:
	.type		__cudart_sin_cos_coeffs,@object
	.size		__cudart_sin_cos_coeffs,(__cudart_i2opi_d - __cudart_sin_cos_coeffs)
__cudart_sin_cos_coeffs:
        /*0000*/ 	.byte	0x46, 0xd2, 0xb0, 0x2c, 0xf1, 0xe5, 0x5a, 0xbe, 0x92, 0xe3, 0xac, 0x69, 0xe3, 0x1d, 0xc7, 0x3e
        /*0010*/ 	.byte	0xa1, 0x62, 0xdb, 0x19, 0xa0, 0x01, 0x2a, 0xbf, 0x18, 0x08, 0x11, 0x11, 0x11, 0x11, 0x81, 0x3f
        /*0020*/ 	.byte	0x54, 0x55, 0x55, 0x55, 0x55, 0x55, 0xc5, 0xbf, 0x00, 0x00, 0x00, 0x00, 0x00, 0x00, 0x00, 0x00
        /*0030*/ 	.byte	0x00, 0x00, 0x00, 0x00, 0x00, 0x00, 0x00, 0x00, 0x64, 0x81, 0xfd, 0x20, 0x83, 0xff, 0xa8, 0xbd
        /*0040*/ 	.byte	0x28, 0x85, 0xef, 0xc1, 0xa7, 0xee, 0x21, 0x3e, 0xd9, 0xe6, 0x06, 0x8e, 0x4f, 0x7e, 0x92, 0xbe
        /*0050*/ 	.byte	0xe9, 0xbc, 0xdd, 0x19, 0xa0, 0x01, 0xfa, 0x3e, 0x47, 0x5d, 0xc1, 0x16, 0x6c, 0xc1, 0x56, 0xbf
        /*0060*/ 	.byte	0x51, 0x55, 0x55, 0x55, 0x55, 0x55, 0xa5, 0x3f, 0x00, 0x00, 0x00, 0x00, 0x00, 0x00, 0xe0, 0xbf
        /*0070*/ 	.byte	0x00, 0x00, 0x00, 0x00, 0x00, 0x00, 0xf0, 0x3f, 0x00, 0x00, 0x00, 0x00, 0x00, 0x00, 0x00, 0x00
	.type		__cudart_i2opi_d,@object
	.size		__cudart_i2opi_d,(.L_0 - __cudart_i2opi_d)
__cudart_i2opi_d:
        /* <DEDUP_REMOVED lines=9> */
.L_0:


//--------------------- .nv.shared.reserved.0     --------------------------
	.section	.nv.shared.reserved.0,"aw",@nobits
	.weak		__nv_reservedSMEM_offset_0_alias
	.size		__nv_reservedSMEM_offset_0_alias, 0, 64
	.other		__nv_reservedSMEM_offset_0_alias,@"STO_CUDA_RESERVED_SHARED STV_DEFAULT"
__nv_reservedSMEM_offset_0_alias:
	.zero		0
	.zero		64


//--------------------- .nv.constant0._Z24compute_exponential_sumsP7double2PKdiPdi --------------------------
	.section	.nv.constant0._Z24compute_exponential_sumsP7double2PKdiPdi,"a",@progbits
	.sectionflags	@""
	.align	4
.nv.constant0._Z24compute_exponential_sumsP7double2PKdiPdi:
	.zero		932


//--------------------- SYMBOLS --------------------------

	.type		.nv.reservedSmem.offset0,@object
	.size		.nv.reservedSmem.offset0,0x4
